//
// Generated by NVIDIA NVVM Compiler
//
// Compiler Build ID: CL-36424714
// Cuda compilation tools, release 13.0, V13.0.88
// Based on NVVM 20.0.0
//

.version 9.0
.target sm_100
.address_size 64

	// .globl	_Z11helloKernelv
.extern .func  (.param .b32 func_retval0) vprintf
(
	.param .b64 vprintf_param_0,
	.param .b64 vprintf_param_1
)
;
.global .align 1 .b8 $str[17] = {72, 101, 108, 108, 111, 32, 102, 114, 111, 109, 32, 71, 80, 85, 33, 10};

.visible .entry _Z11helloKernelv()
{
	.reg .b32 	%r<3>;
	.reg .b64 	%rd<3>;

	mov.u64 	%rd1, $str;
	cvta.global.u64 	%rd2, %rd1;
	{ // callseq 0, 0
	.param .b64 param0;
	st.param.b64 	[param0], %rd2;
	.param .b64 param1;
	st.param.b64 	[param1], 0;
	.param .b32 retval0;
	call.uni (retval0), 
	vprintf, 
	(
	param0, 
	param1
	);
	ld.param.b32 	%r1, [retval0];
	} // callseq 0
	ret;

}


// ===== COMPILED SASS (sm_100) =====

	.target	sm_100

	.elftype	@"ET_EXEC"


//--------------------- .note.nv.tkinfo           --------------------------
	.section	.note.nv.tkinfo,"",@"SHT_NOTE"
	.sectionflags	@"SHF_NOTE_NV_TKINFO"
	.tkinfo
        /*0018*/ 	.word	0x00000002
        /*0030*/ 	.string	""
        /*0030*/ 	.string	"ptxas"
        /*0030*/ 	.string	"Cuda compilation tools, release 13.0, V13.0.88"
        /*0030*/ 	.string	"Build cuda_13.0.r13.0/compiler.36424714_0"
        /*0030*/ 	.string	"-arch sm_100 -m 64 "



//--------------------- .note.nv.cuinfo           --------------------------
	.section	.note.nv.cuinfo,"",@"SHT_NOTE"
	.sectionflags	@"SHF_NOTE_NV_CUINFO"
        /*0018*/ 	.short	0x0002
        /*001a*/ 	.short	0x0064
        /*001c*/ 	.short	0x0082
	.zero		2


//--------------------- .nv.info                  --------------------------
	.section	.nv.info,"",@"SHT_CUDA_INFO"
	.align	4


	//----- nvinfo : EIATTR_REGCOUNT
	.align		4
        /*0000*/ 	.byte	0x04, 0x2f
        /*0002*/ 	.short	(.L_2 - .L_1)
	.align		4
.L_1:
        /*0004*/ 	.word	index@(_Z11helloKernelv)
        /*0008*/ 	.word	0x00000018


	//----- nvinfo : EIATTR_FRAME_SIZE
	.align		4
.L_2:
        /*000c*/ 	.byte	0x04, 0x11
        /*000e*/ 	.short	(.L_4 - .L_3)
	.align		4
.L_3:
        /*0010*/ 	.word	index@(_Z11helloKernelv)
        /*0014*/ 	.word	0x00000000


	//----- nvinfo : EIATTR_MIN_STACK_SIZE
	.align		4
.L_4:
        /*0018*/ 	.byte	0x04, 0x12
        /*001a*/ 	.short	(.L_6 - .L_5)
	.align		4
.L_5:
        /*001c*/ 	.word	index@(_Z11helloKernelv)
        /*0020*/ 	.word	0x00000000
.L_6:


//--------------------- .nv.compat                --------------------------
	.section	.nv.compat,"",@"SHT_CUDA_COMPAT_INFO"
	.align	4
        /*0000*/ 	.byte	0x02, 0x09, 0x00, 0x00, 0x02, 0x02, 0x01, 0x00, 0x02, 0x05, 0x05, 0x00, 0x03, 0x07, 0x01, 0x01
        /*0010*/ 	.byte	0x02, 0x03, 0x00, 0x00, 0x02, 0x06, 0x01, 0x00, 0x04, 0x0b, 0x08, 0x00, 0x09, 0x00, 0x00, 0x00
        /*0020*/ 	.byte	0x00, 0x00, 0x00, 0x00


//--------------------- .nv.info._Z11helloKernelv --------------------------
	.section	.nv.info._Z11helloKernelv,"",@"SHT_CUDA_INFO"
	.sectionflags	@""
	.align	4


	//----- nvinfo : EIATTR_CUDA_API_VERSION
	.align		4
        /*0000*/ 	.byte	0x04, 0x37
        /*0002*/ 	.short	(.L_8 - .L_7)
.L_7:
        /*0004*/ 	.word	0x00000082


	//----- nvinfo : EIATTR_SPARSE_MMA_MASK
	.align		4
.L_8:
        /*0008*/ 	.byte	0x03, 0x50
        /*000a*/ 	.short	0x0000


	//----- nvinfo : EIATTR_MAXREG_COUNT
	.align		4
        /*000c*/ 	.byte	0x03, 0x1b
        /*000e*/ 	.short	0x00ff


	//----- nvinfo : EIATTR_EXTERNS
	.align		4
        /*0010*/ 	.byte	0x04, 0x0f
        /*0012*/ 	.short	(.L_10 - .L_9)


	//   ....[0]....
	.align		4
.L_9:
        /*0014*/ 	.word	index@(vprintf)


	//----- nvinfo : EIATTR_MERCURY_ISA_VERSION
	.align		4
.L_10:
        /*0018*/ 	.byte	0x03, 0x5f
        /*001a*/ 	.short	0x0101


	//----- nvinfo : EIATTR_VRC_CTA_INIT_COUNT
	.align		4
        /*001c*/ 	.byte	0x02, 0x4a
	.zero		1
	.zero		1


	//----- nvinfo : EIATTR_SYSCALL_OFFSETS
	.align		4
        /*0020*/ 	.byte	0x04, 0x46
        /*0022*/ 	.short	(.L_12 - .L_11)


	//   ....[0]....
.L_11:
        /*0024*/ 	.word	0x00000080


	//----- nvinfo : EIATTR_EXIT_INSTR_OFFSETS
	.align		4
.L_12:
        /*0028*/ 	.byte	0x04, 0x1c
        /*002a*/ 	.short	(.L_14 - .L_13)


	//   ....[0]....
.L_13:
        /*002c*/ 	.word	0x00000090


	//----- nvinfo : EIATTR_SW_WAR
	.align		4
.L_14:
        /*0030*/ 	.byte	0x04, 0x36
        /*0032*/ 	.short	(.L_16 - .L_15)
.L_15:
        /*0034*/ 	.word	0x00000008
.L_16:


//--------------------- .nv.callgraph             --------------------------
	.section	.nv.callgraph,"",@"SHT_CUDA_CALLGRAPH"
	.align	4
	.sectionentsize	8
	.align		4
        /*0000*/ 	.word	0x00000000
	.align		4
        /*0004*/ 	.word	0xffffffff
	.align		4
        /*0008*/ 	.word	index@(_Z11helloKernelv)
	.align		4
        /*000c*/ 	.word	index@(vprintf)
	.align		4
        /*0010*/ 	.word	0x00000000
	.align		4
        /*0014*/ 	.word	0xfffffffe
	.align		4
        /*0018*/ 	.word	0x00000000
	.align		4
        /*001c*/ 	.word	0xfffffffd
	.align		4
        /*0020*/ 	.word	0x00000000
	.align		4
        /*0024*/ 	.word	0xfffffffc


//--------------------- .nv.constant4             --------------------------
	.section	.nv.constant4,"a",@progbits
	.align	8
	.align		8
.nv.constant4:
        /*0000*/ 	.dword	vprintf
	.align		8
        /*0008*/ 	.dword	$str


//--------------------- .text._Z11helloKernelv    --------------------------
	.section	.text._Z11helloKernelv,"ax",@progbits
	.align	128
        .global         _Z11helloKernelv
        .type           _Z11helloKernelv,@function
        .size           _Z11helloKernelv,(.L_x_2 - _Z11helloKernelv)
        .other          _Z11helloKernelv,@"STO_CUDA_ENTRY STV_DEFAULT"
_Z11helloKernelv:
.text._Z11helloKernelv:
[----:B------:R-:W0:Y:S01]  /*0000*/  LDC R1, c[0x0][0x37c] ;  /* 0x0000df00ff017b82 */ /* 0x000e220000000800 */
[----:B------:R-:W-:Y:S01]  /*0010*/  MOV R0, 0x0 ;  /* 0x0000000000007802 */ /* 0x000fe20000000f00 */
[----:B------:R-:W1:Y:S01]  /*0020*/  LDCU.64 UR4, c[0x4][0x8] ;  /* 0x01000100ff0477ac */ /* 0x000e620008000a00 */
[----:B------:R-:W-:-:S05]  /*0030*/  CS2R R6, SRZ ;  /* 0x0000000000067805 */ /* 0x000fca000001ff00 */
[----:B------:R2:W3:Y:S01]  /*0040*/  LDC.64 R2, c[0x4][R0] ;  /* 0x0100000000027b82 */ /* 0x0004e20000000a00 */
[----:B-1----:R-:W-:Y:S02]  /*0050*/  IMAD.U32 R4, RZ, RZ, UR4 ;  /* 0x00000004ff047e24 */ /* 0x002fe4000f8e00ff */
[----:B--2---:R-:W-:-:S07]  /*0060*/  IMAD.U32 R5, RZ, RZ, UR5 ;  /* 0x00000005ff057e24 */ /* 0x004fce000f8e00ff */
[----:B------:R-:W-:-:S07]  /*0070*/  LEPC R20, `(.L_x_0) ;  /* 0x000000001014794e */ /* 0x000fce0000000000 */
[----:B0--3--:R-:W-:Y:S05]  /*0080*/  CALL.ABS.NOINC R2 ;  /* 0x0000000002007343 */ /* 0x009fea0003c00000 */
.L_x_0:
[----:B------:R-:W-:Y:S05]  /*0090*/  EXIT ;  /* 0x000000000000794d */ /* 0x000fea0003800000 */
.L_x_1:
[----:B------:R-:W-:-:S00]  /*00a0*/  BRA `(.L_x_1) ;  /* 0xfffffffc00fc7947 */ /* 0x000fc0000383ffff */
[----:B------:R-:W-:-:S00]  /*00b0*/  NOP ;  /* 0x0000000000007918 */ /* 0x000fc00000000000 */
        /* <DEDUP_REMOVED lines=12> */
.L_x_2:


//--------------------- .nv.global.init           --------------------------
	.section	.nv.global.init,"aw",@progbits
.nv.global.init:
	.type		$str,@object
	.size		$str,(.L_0 - $str)
$str:
        /*0000*/ 	.byte	0x48, 0x65, 0x6c, 0x6c, 0x6f, 0x20, 0x66, 0x72, 0x6f, 0x6d, 0x20, 0x47, 0x50, 0x55, 0x21, 0x0a
        /*0010*/ 	.byte	0x00
.L_0:


//--------------------- .nv.shared.reserved.0     --------------------------
	.section	.nv.shared.reserved.0,"aw",@nobits
	.weak		__nv_reservedSMEM_offset_0_alias
	.size		__nv_reservedSMEM_offset_0_alias, 0, 64
	.other		__nv_reservedSMEM_offset_0_alias,@"STO_CUDA_RESERVED_SHARED STV_DEFAULT"
__nv_reservedSMEM_offset_0_alias:
	.zero		0
	.zero		64


//--------------------- .nv.constant0._Z11helloKernelv --------------------------
	.section	.nv.constant0._Z11helloKernelv,"a",@progbits
	.sectionflags	@""
	.align	4
.nv.constant0._Z11helloKernelv:
	.zero		896


//--------------------- SYMBOLS --------------------------

	.type		.nv.reservedSmem.offset0,@object
	.size		.nv.reservedSmem.offset0,0x4
	.type		vprintf,@function
